//
// Generated by NVIDIA NVVM Compiler
//
// Compiler Build ID: CL-36424714
// Cuda compilation tools, release 13.0, V13.0.88
// Based on NVVM 20.0.0
//

.version 9.0
.target sm_100
.address_size 64

	// .globl	_Z21diffusion_step_kernelPKfPfiif

.visible .entry _Z21diffusion_step_kernelPKfPfiif(
	.param .u64 .ptr .align 1 _Z21diffusion_step_kernelPKfPfiif_param_0,
	.param .u64 .ptr .align 1 _Z21diffusion_step_kernelPKfPfiif_param_1,
	.param .u32 _Z21diffusion_step_kernelPKfPfiif_param_2,
	.param .u32 _Z21diffusion_step_kernelPKfPfiif_param_3,
	.param .f32 _Z21diffusion_step_kernelPKfPfiif_param_4
)
{
	.reg .pred 	%p<8>;
	.reg .b32 	%r<19>;
	.reg .b32 	%f<27>;
	.reg .b64 	%rd<13>;

	ld.param.u64 	%rd4, [_Z21diffusion_step_kernelPKfPfiif_param_0];
	ld.param.u64 	%rd3, [_Z21diffusion_step_kernelPKfPfiif_param_1];
	ld.param.u32 	%r7, [_Z21diffusion_step_kernelPKfPfiif_param_2];
	ld.param.u32 	%r6, [_Z21diffusion_step_kernelPKfPfiif_param_3];
	ld.param.f32 	%f10, [_Z21diffusion_step_kernelPKfPfiif_param_4];
	cvta.to.global.u64 	%rd1, %rd4;
	mov.u32 	%r8, %ctaid.x;
	mov.u32 	%r9, %ntid.x;
	mov.u32 	%r10, %tid.x;
	mad.lo.s32 	%r1, %r8, %r9, %r10;
	mov.u32 	%r11, %ctaid.y;
	mov.u32 	%r12, %ntid.y;
	mov.u32 	%r13, %tid.y;
	mad.lo.s32 	%r14, %r11, %r12, %r13;
	setp.ge.s32 	%p1, %r1, %r6;
	setp.ge.s32 	%p2, %r14, %r7;
	or.pred  	%p3, %p1, %p2;
	@%p3 bra 	$L__BB0_10;
	mul.lo.s32 	%r3, %r6, %r14;
	add.s32 	%r4, %r3, %r1;
	mul.wide.s32 	%rd5, %r4, 4;
	add.s64 	%rd2, %rd1, %rd5;
	ld.global.f32 	%f1, [%rd2];
	setp.eq.s32 	%p4, %r14, 0;
	mov.f32 	%f23, 0f00000000;
	@%p4 bra 	$L__BB0_3;
	sub.s32 	%r15, %r3, %r6;
	add.s32 	%r16, %r15, %r1;
	mul.wide.s32 	%rd6, %r16, 4;
	add.s64 	%rd7, %rd1, %rd6;
	ld.global.f32 	%f23, [%rd7];
$L__BB0_3:
	add.s32 	%r17, %r14, 1;
	setp.ge.u32 	%p5, %r17, %r7;
	mov.f32 	%f24, 0f00000000;
	@%p5 bra 	$L__BB0_5;
	mul.wide.s32 	%rd8, %r6, 4;
	add.s64 	%rd9, %rd2, %rd8;
	ld.global.f32 	%f24, [%rd9];
$L__BB0_5:
	setp.lt.s32 	%p6, %r1, 1;
	mov.f32 	%f25, 0f00000000;
	@%p6 bra 	$L__BB0_7;
	ld.global.f32 	%f25, [%rd2+-4];
$L__BB0_7:
	add.s32 	%r18, %r1, 1;
	setp.ge.s32 	%p7, %r18, %r6;
	mov.f32 	%f26, 0f00000000;
	@%p7 bra 	$L__BB0_9;
	ld.global.f32 	%f26, [%rd2+4];
$L__BB0_9:
	add.f32 	%f15, %f1, %f23;
	add.f32 	%f16, %f15, %f24;
	add.f32 	%f17, %f16, %f25;
	add.f32 	%f18, %f17, %f26;
	mul.f32 	%f19, %f18, 0f3E4CCCCD;
	mov.f32 	%f20, 0f3F800000;
	sub.f32 	%f21, %f20, %f10;
	mul.f32 	%f22, %f21, %f19;
	cvta.to.global.u64 	%rd10, %rd3;
	add.s64 	%rd12, %rd10, %rd5;
	st.global.f32 	[%rd12], %f22;
$L__BB0_10:
	ret;

}


// ===== COMPILED SASS (sm_100) =====

	.target	sm_100

	.elftype	@"ET_EXEC"


//--------------------- .note.nv.tkinfo           --------------------------
	.section	.note.nv.tkinfo,"",@"SHT_NOTE"
	.sectionflags	@"SHF_NOTE_NV_TKINFO"
	.tkinfo
        /*0018*/ 	.word	0x00000002
        /*0030*/ 	.string	""
        /*0030*/ 	.string	"ptxas"
        /*0030*/ 	.string	"Cuda compilation tools, release 13.0, V13.0.88"
        /*0030*/ 	.string	"Build cuda_13.0.r13.0/compiler.36424714_0"
        /*0030*/ 	.string	"-arch sm_100 -m 64 "



//--------------------- .note.nv.cuinfo           --------------------------
	.section	.note.nv.cuinfo,"",@"SHT_NOTE"
	.sectionflags	@"SHF_NOTE_NV_CUINFO"
        /*0018*/ 	.short	0x0002
        /*001a*/ 	.short	0x0064
        /*001c*/ 	.short	0x0082
	.zero		2


//--------------------- .nv.info                  --------------------------
	.section	.nv.info,"",@"SHT_CUDA_INFO"
	.align	4


	//----- nvinfo : EIATTR_REGCOUNT
	.align		4
        /*0000*/ 	.byte	0x04, 0x2f
        /*0002*/ 	.short	(.L_1 - .L_0)
	.align		4
.L_0:
        /*0004*/ 	.word	index@(_Z21diffusion_step_kernelPKfPfiif)
        /*0008*/ 	.word	0x00000012


	//----- nvinfo : EIATTR_FRAME_SIZE
	.align		4
.L_1:
        /*000c*/ 	.byte	0x04, 0x11
        /*000e*/ 	.short	(.L_3 - .L_2)
	.align		4
.L_2:
        /*0010*/ 	.word	index@(_Z21diffusion_step_kernelPKfPfiif)
        /*0014*/ 	.word	0x00000000


	//----- nvinfo : EIATTR_MIN_STACK_SIZE
	.align		4
.L_3:
        /*0018*/ 	.byte	0x04, 0x12
        /*001a*/ 	.short	(.L_5 - .L_4)
	.align		4
.L_4:
        /*001c*/ 	.word	index@(_Z21diffusion_step_kernelPKfPfiif)
        /*0020*/ 	.word	0x00000000
.L_5:


//--------------------- .nv.compat                --------------------------
	.section	.nv.compat,"",@"SHT_CUDA_COMPAT_INFO"
	.align	4
        /*0000*/ 	.byte	0x02, 0x09, 0x00, 0x00, 0x02, 0x02, 0x01, 0x00, 0x02, 0x05, 0x05, 0x00, 0x03, 0x07, 0x01, 0x01
        /*0010*/ 	.byte	0x02, 0x03, 0x00, 0x00, 0x02, 0x06, 0x01, 0x00, 0x04, 0x0b, 0x08, 0x00, 0x09, 0x00, 0x00, 0x00
        /*0020*/ 	.byte	0x00, 0x00, 0x00, 0x00


//--------------------- .nv.info._Z21diffusion_step_kernelPKfPfiif --------------------------
	.section	.nv.info._Z21diffusion_step_kernelPKfPfiif,"",@"SHT_CUDA_INFO"
	.sectionflags	@""
	.align	4


	//----- nvinfo : EIATTR_CUDA_API_VERSION
	.align		4
        /*0000*/ 	.byte	0x04, 0x37
        /*0002*/ 	.short	(.L_7 - .L_6)
.L_6:
        /*0004*/ 	.word	0x00000082


	//----- nvinfo : EIATTR_KPARAM_INFO
	.align		4
.L_7:
        /*0008*/ 	.byte	0x04, 0x17
        /*000a*/ 	.short	(.L_9 - .L_8)
.L_8:
        /*000c*/ 	.word	0x00000000
        /*0010*/ 	.short	0x0004
        /*0012*/ 	.short	0x0018
        /*0014*/ 	.byte	0x00, 0xf0, 0x11, 0x00


	//----- nvinfo : EIATTR_KPARAM_INFO
	.align		4
.L_9:
        /*0018*/ 	.byte	0x04, 0x17
        /*001a*/ 	.short	(.L_11 - .L_10)
.L_10:
        /*001c*/ 	.word	0x00000000
        /*0020*/ 	.short	0x0003
        /*0022*/ 	.short	0x0014
        /*0024*/ 	.byte	0x00, 0xf0, 0x11, 0x00


	//----- nvinfo : EIATTR_KPARAM_INFO
	.align		4
.L_11:
        /*0028*/ 	.byte	0x04, 0x17
        /*002a*/ 	.short	(.L_13 - .L_12)
.L_12:
        /*002c*/ 	.word	0x00000000
        /*0030*/ 	.short	0x0002
        /*0032*/ 	.short	0x0010
        /*0034*/ 	.byte	0x00, 0xf0, 0x11, 0x00


	//----- nvinfo : EIATTR_KPARAM_INFO
	.align		4
.L_13:
        /*0038*/ 	.byte	0x04, 0x17
        /*003a*/ 	.short	(.L_15 - .L_14)
.L_14:
        /*003c*/ 	.word	0x00000000
        /*0040*/ 	.short	0x0001
        /*0042*/ 	.short	0x0008
        /*0044*/ 	.byte	0x00, 0xf5, 0x21, 0x00


	//----- nvinfo : EIATTR_KPARAM_INFO
	.align		4
.L_15:
        /*0048*/ 	.byte	0x04, 0x17
        /*004a*/ 	.short	(.L_17 - .L_16)
.L_16:
        /*004c*/ 	.word	0x00000000
        /*0050*/ 	.short	0x0000
        /*0052*/ 	.short	0x0000
        /*0054*/ 	.byte	0x00, 0xf5, 0x21, 0x00


	//----- nvinfo : EIATTR_SPARSE_MMA_MASK
	.align		4
.L_17:
        /*0058*/ 	.byte	0x03, 0x50
        /*005a*/ 	.short	0x0000


	//----- nvinfo : EIATTR_MAXREG_COUNT
	.align		4
        /*005c*/ 	.byte	0x03, 0x1b
        /*005e*/ 	.short	0x00ff


	//----- nvinfo : EIATTR_MERCURY_ISA_VERSION
	.align		4
        /*0060*/ 	.byte	0x03, 0x5f
        /*0062*/ 	.short	0x0101


	//----- nvinfo : EIATTR_VRC_CTA_INIT_COUNT
	.align		4
        /*0064*/ 	.byte	0x02, 0x4a
	.zero		1
	.zero		1


	//----- nvinfo : EIATTR_EXIT_INSTR_OFFSETS
	.align		4
        /*0068*/ 	.byte	0x04, 0x1c
        /*006a*/ 	.short	(.L_19 - .L_18)


	//   ....[0]....
.L_18:
        /*006c*/ 	.word	0x000000c0


	//   ....[1]....
        /*0070*/ 	.word	0x000002e0


	//----- nvinfo : EIATTR_CBANK_PARAM_SIZE
	.align		4
.L_19:
        /*0074*/ 	.byte	0x03, 0x19
        /*0076*/ 	.short	0x001c


	//----- nvinfo : EIATTR_PARAM_CBANK
	.align		4
        /*0078*/ 	.byte	0x04, 0x0a
        /*007a*/ 	.short	(.L_21 - .L_20)
	.align		4
.L_20:
        /*007c*/ 	.word	index@(.nv.constant0._Z21diffusion_step_kernelPKfPfiif)
        /*0080*/ 	.short	0x0380
        /*0082*/ 	.short	0x001c


	//----- nvinfo : EIATTR_SW_WAR
	.align		4
.L_21:
        /*0084*/ 	.byte	0x04, 0x36
        /*0086*/ 	.short	(.L_23 - .L_22)
.L_22:
        /*0088*/ 	.word	0x00000008
.L_23:


//--------------------- .nv.callgraph             --------------------------
	.section	.nv.callgraph,"",@"SHT_CUDA_CALLGRAPH"
	.align	4
	.sectionentsize	8
	.align		4
        /*0000*/ 	.word	0x00000000
	.align		4
        /*0004*/ 	.word	0xffffffff
	.align		4
        /*0008*/ 	.word	0x00000000
	.align		4
        /*000c*/ 	.word	0xfffffffe
	.align		4
        /*0010*/ 	.word	0x00000000
	.align		4
        /*0014*/ 	.word	0xfffffffd
	.align		4
        /*0018*/ 	.word	0x00000000
	.align		4
        /*001c*/ 	.word	0xfffffffc


//--------------------- .text._Z21diffusion_step_kernelPKfPfiif --------------------------
	.section	.text._Z21diffusion_step_kernelPKfPfiif,"ax",@progbits
	.align	128
        .global         _Z21diffusion_step_kernelPKfPfiif
        .type           _Z21diffusion_step_kernelPKfPfiif,@function
        .size           _Z21diffusion_step_kernelPKfPfiif,(.L_x_1 - _Z21diffusion_step_kernelPKfPfiif)
        .other          _Z21diffusion_step_kernelPKfPfiif,@"STO_CUDA_ENTRY STV_DEFAULT"
_Z21diffusion_step_kernelPKfPfiif:
.text._Z21diffusion_step_kernelPKfPfiif:
[----:B------:R-:W-:Y:S01]  /*0000*/  LDC R1, c[0x0][0x37c] ;  /* 0x0000df00ff017b82 */ /* 0x000fe20000000800 */
[----:B------:R-:W0:Y:S07]  /*0010*/  S2R R7, SR_TID.Y ;  /* 0x0000000000077919 */ /* 0x000e2e0000002200 */
[----:B------:R-:W1:Y:S01]  /*0020*/  LDC R0, c[0x0][0x360] ;  /* 0x0000d800ff007b82 */ /* 0x000e620000000800 */
[----:B------:R-:W1:Y:S07]  /*0030*/  S2R R5, SR_TID.X ;  /* 0x0000000000057919 */ /* 0x000e6e0000002100 */
[----:B------:R-:W0:Y:S08]  /*0040*/  S2UR UR5, SR_CTAID.Y ;  /* 0x00000000000579c3 */ /* 0x000e300000002600 */
[----:B------:R-:W0:Y:S08]  /*0050*/  LDC R6, c[0x0][0x364] ;  /* 0x0000d900ff067b82 */ /* 0x000e300000000800 */
[----:B------:R-:W1:Y:S08]  /*0060*/  S2UR UR4, SR_CTAID.X ;  /* 0x00000000000479c3 */ /* 0x000e700000002500 */
[----:B------:R-:W2:Y:S01]  /*0070*/  LDC.64 R2, c[0x0][0x390] ;  /* 0x0000e400ff027b82 */ /* 0x000ea20000000a00 */
[----:B0-----:R-:W-:-:S02]  /*0080*/  IMAD R6, R6, UR5, R7 ;  /* 0x0000000506067c24 */ /* 0x001fc4000f8e0207 */
[----:B-1----:R-:W-:-:S03]  /*0090*/  IMAD R0, R0, UR4, R5 ;  /* 0x0000000400007c24 */ /* 0x002fc6000f8e0205 */
[----:B--2---:R-:W-:-:S04]  /*00a0*/  ISETP.GE.AND P0, PT, R6, R2, PT ;  /* 0x000000020600720c */ /* 0x004fc80003f06270 */
[----:B------:R-:W-:-:S13]  /*00b0*/  ISETP.GE.OR P0, PT, R0, R3, P0 ;  /* 0x000000030000720c */ /* 0x000fda0000706670 */
[----:B------:R-:W-:Y:S05]  /*00c0*/  @P0 EXIT ;  /* 0x000000000000094d */ /* 0x000fea0003800000 */
[----:B------:R-:W0:Y:S01]  /*00d0*/  LDC.64 R4, c[0x0][0x380] ;  /* 0x0000e000ff047b82 */ /* 0x000e220000000a00 */
[C---:B------:R-:W-:Y:S01]  /*00e0*/  ISETP.NE.AND P0, PT, R6.reuse, RZ, PT ;  /* 0x000000ff0600720c */ /* 0x040fe20003f05270 */
[----:B------:R-:W1:Y:S01]  /*00f0*/  LDCU.64 UR4, c[0x0][0x358] ;  /* 0x00006b00ff0477ac */ /* 0x000e620008000a00 */
[C---:B------:R-:W-:Y:S01]  /*0100*/  IADD3 R9, PT, PT, R6.reuse, 0x1, RZ ;  /* 0x0000000106097810 */ /* 0x040fe20007ffe0ff */
[-C--:B------:R-:W-:Y:S01]  /*0110*/  IMAD R11, R6, R3.reuse, R0 ;  /* 0x00000003060b7224 */ /* 0x080fe200078e0200 */
[----:B------:R-:W-:Y:S02]  /*0120*/  CS2R R12, SRZ ;  /* 0x00000000000c7805 */ /* 0x000fe4000001ff00 */
[C---:B------:R-:W-:Y:S02]  /*0130*/  ISETP.GE.AND P2, PT, R0.reuse, 0x1, PT ;  /* 0x000000010000780c */ /* 0x040fe40003f46270 */
[----:B------:R-:W-:Y:S01]  /*0140*/  ISETP.GE.U32.AND P1, PT, R9, R2, PT ;  /* 0x000000020900720c */ /* 0x000fe20003f26070 */
[----:B------:R-:W-:Y:S01]  /*0150*/  HFMA2 R10, -RZ, RZ, 0, 0 ;  /* 0x00000000ff0a7431 */ /* 0x000fe200000001ff */
[----:B------:R-:W-:Y:S01]  /*0160*/  IADD3 R2, PT, PT, R0, 0x1, RZ ;  /* 0x0000000100027810 */ /* 0x000fe20007ffe0ff */
[----:B------:R-:W2:Y:S02]  /*0170*/  LDC R15, c[0x0][0x398] ;  /* 0x0000e600ff0f7b82 */ /* 0x000ea40000000800 */
[-C--:B------:R-:W-:Y:S01]  /*0180*/  @P0 IMAD R7, R6, R3.reuse, -R3 ;  /* 0x0000000306070224 */ /* 0x080fe200078e0a03 */
[----:B------:R-:W-:-:S04]  /*0190*/  ISETP.GE.AND P3, PT, R2, R3, PT ;  /* 0x000000030200720c */ /* 0x000fc80003f66270 */
[----:B------:R-:W-:Y:S01]  /*01a0*/  @P0 IADD3 R7, PT, PT, R0, R7, RZ ;  /* 0x0000000700070210 */ /* 0x000fe20007ffe0ff */
[----:B------:R-:W3:Y:S04]  /*01b0*/  LDC.64 R8, c[0x0][0x388] ;  /* 0x0000e200ff087b82 */ /* 0x000ee80000000a00 */
[----:B0-----:R-:W-:-:S04]  /*01c0*/  @P0 IMAD.WIDE R6, R7, 0x4, R4 ;  /* 0x0000000407060825 */ /* 0x001fc800078e0204 */
[----:B------:R-:W-:Y:S01]  /*01d0*/  IMAD.WIDE R4, R11, 0x4, R4 ;  /* 0x000000040b047825 */ /* 0x000fe200078e0204 */
[----:B-1----:R-:W4:Y:S04]  /*01e0*/  @P0 LDG.E R13, desc[UR4][R6.64] ;  /* 0x00000004060d0981 */ /* 0x002f28000c1e1900 */
[----:B------:R-:W4:Y:S01]  /*01f0*/  LDG.E R0, desc[UR4][R4.64] ;  /* 0x0000000404007981 */ /* 0x000f22000c1e1900 */
[----:B------:R-:W-:Y:S01]  /*0200*/  @!P1 IMAD.WIDE R2, R3, 0x4, R4 ;  /* 0x0000000403029825 */ /* 0x000fe200078e0204 */
[----:B------:R-:W-:Y:S02]  /*0210*/  MOV R14, RZ ;  /* 0x000000ff000e7202 */ /* 0x000fe40000000f00 */
[----:B------:R-:W5:Y:S04]  /*0220*/  @P2 LDG.E R12, desc[UR4][R4.64+-0x4] ;  /* 0xfffffc04040c2981 */ /* 0x000f68000c1e1900 */
[----:B------:R3:W2:Y:S04]  /*0230*/  @!P1 LDG.E R10, desc[UR4][R2.64] ;  /* 0x00000004020a9981 */ /* 0x0006a8000c1e1900 */
[----:B------:R-:W5:Y:S01]  /*0240*/  @!P3 LDG.E R14, desc[UR4][R4.64+0x4] ;  /* 0x00000404040eb981 */ /* 0x000f62000c1e1900 */
[----:B---3--:R-:W-:-:S04]  /*0250*/  IMAD.WIDE R2, R11, 0x4, R8 ;  /* 0x000000040b027825 */ /* 0x008fc800078e0208 */
[----:B----4-:R-:W-:-:S04]  /*0260*/  FADD R13, R0, R13 ;  /* 0x0000000d000d7221 */ /* 0x010fc80000000000 */
[----:B--2---:R-:W-:-:S04]  /*0270*/  FADD R13, R13, R10 ;  /* 0x0000000a0d0d7221 */ /* 0x004fc80000000000 */
[----:B-----5:R-:W-:-:S04]  /*0280*/  FADD R13, R13, R12 ;  /* 0x0000000c0d0d7221 */ /* 0x020fc80000000000 */
[----:B------:R-:W-:Y:S01]  /*0290*/  FADD R13, R13, R14 ;  /* 0x0000000e0d0d7221 */ /* 0x000fe20000000000 */
[----:B------:R-:W-:-:S03]  /*02a0*/  FADD R0, -R15, 1 ;  /* 0x3f8000000f007421 */ /* 0x000fc60000000100 */
[----:B------:R-:W-:-:S04]  /*02b0*/  FMUL R13, R13, 0.20000000298023223877 ;  /* 0x3e4ccccd0d0d7820 */ /* 0x000fc80000400000 */
[----:B------:R-:W-:-:S05]  /*02c0*/  FMUL R13, R13, R0 ;  /* 0x000000000d0d7220 */ /* 0x000fca0000400000 */
[----:B------:R-:W-:Y:S01]  /*02d0*/  STG.E desc[UR4][R2.64], R13 ;  /* 0x0000000d02007986 */ /* 0x000fe2000c101904 */
[----:B------:R-:W-:Y:S05]  /*02e0*/  EXIT ;  /* 0x000000000000794d */ /* 0x000fea0003800000 */
.L_x_0:
[----:B------:R-:W-:-:S00]  /*02f0*/  BRA `(.L_x_0) ;  /* 0xfffffffc00fc7947 */ /* 0x000fc0000383ffff */
[----:B------:R-:W-:-:S00]  /*0300*/  NOP ;  /* 0x0000000000007918 */ /* 0x000fc00000000000 */
[----:B------:R-:W-:-:S00]  /*0310*/  NOP ;  /* 0x0000000000007918 */ /* 0x000fc00000000000 */
[----:B------:R-:W-:-:S00]  /*0320*/  NOP ;  /* 0x0000000000007918 */ /* 0x000fc00000000000 */
[----:B------:R-:W-:-:S00]  /*0330*/  NOP ;  /* 0x0000000000007918 */ /* 0x000fc00000000000 */
[----:B------:R-:W-:-:S00]  /*0340*/  NOP ;  /* 0x0000000000007918 */ /* 0x000fc00000000000 */
[----:B------:R-:W-:-:S00]  /*0350*/  NOP ;  /* 0x0000000000007918 */ /* 0x000fc00000000000 */
[----:B------:R-:W-:-:S00]  /*0360*/  NOP ;  /* 0x0000000000007918 */ /* 0x000fc00000000000 */
[----:B------:R-:W-:-:S00]  /*0370*/  NOP ;  /* 0x0000000000007918 */ /* 0x000fc00000000000 */
.L_x_1:


//--------------------- .nv.shared.reserved.0     --------------------------
	.section	.nv.shared.reserved.0,"aw",@nobits
	.weak		__nv_reservedSMEM_offset_0_alias
	.size		__nv_reservedSMEM_offset_0_alias, 0, 64
	.other		__nv_reservedSMEM_offset_0_alias,@"STO_CUDA_RESERVED_SHARED STV_DEFAULT"
__nv_reservedSMEM_offset_0_alias:
	.zero		0
	.zero		64


//--------------------- .nv.constant0._Z21diffusion_step_kernelPKfPfiif --------------------------
	.section	.nv.constant0._Z21diffusion_step_kernelPKfPfiif,"a",@progbits
	.sectionflags	@""
	.align	4
.nv.constant0._Z21diffusion_step_kernelPKfPfiif:
	.zero		924


//--------------------- SYMBOLS --------------------------

	.type		.nv.reservedSmem.offset0,@object
	.size		.nv.reservedSmem.offset0,0x4
